//
// Generated by NVIDIA NVVM Compiler
//
// Compiler Build ID: CL-36424714
// Cuda compilation tools, release 13.0, V13.0.88
// Based on NVVM 20.0.0
//

.version 9.0
.target sm_100
.address_size 64

	// .globl	_Z24kernel_update_velocitiesP6float4S0_i

.visible .entry _Z24kernel_update_velocitiesP6float4S0_i(
	.param .u64 .ptr .align 1 _Z24kernel_update_velocitiesP6float4S0_i_param_0,
	.param .u64 .ptr .align 1 _Z24kernel_update_velocitiesP6float4S0_i_param_1,
	.param .u32 _Z24kernel_update_velocitiesP6float4S0_i_param_2
)
{
	.reg .pred 	%p<2>;
	.reg .b32 	%r<5>;
	.reg .b32 	%f<4>;
	.reg .b64 	%rd<10>;

	ld.param.u64 	%rd2, [_Z24kernel_update_velocitiesP6float4S0_i_param_0];
	ld.param.u64 	%rd3, [_Z24kernel_update_velocitiesP6float4S0_i_param_1];
	ld.param.s32 	%rd4, [_Z24kernel_update_velocitiesP6float4S0_i_param_2];
	mov.u32 	%r1, %tid.x;
	mov.u32 	%r2, %ctaid.x;
	mov.u32 	%r3, %ntid.x;
	mad.lo.s32 	%r4, %r2, %r3, %r1;
	cvt.u64.u32 	%rd1, %r4;
	setp.ge.u64 	%p1, %rd1, %rd4;
	@%p1 bra 	$L__BB0_2;
	cvta.to.global.u64 	%rd5, %rd2;
	cvta.to.global.u64 	%rd6, %rd3;
	shl.b64 	%rd7, %rd1, 4;
	add.s64 	%rd8, %rd5, %rd7;
	ld.global.v2.f32 	{%f1, %f2}, [%rd8];
	add.s64 	%rd9, %rd6, %rd7;
	mov.f32 	%f3, 0f00000000;
	st.global.v4.f32 	[%rd9], {%f1, %f2, %f3, %f3};
	bar.sync 	0;
$L__BB0_2:
	ret;

}


// ===== COMPILED SASS (sm_100) =====

	.target	sm_100

	.elftype	@"ET_EXEC"


//--------------------- .note.nv.tkinfo           --------------------------
	.section	.note.nv.tkinfo,"",@"SHT_NOTE"
	.sectionflags	@"SHF_NOTE_NV_TKINFO"
	.tkinfo
        /*0018*/ 	.word	0x00000002
        /*0030*/ 	.string	""
        /*0030*/ 	.string	"ptxas"
        /*0030*/ 	.string	"Cuda compilation tools, release 13.0, V13.0.88"
        /*0030*/ 	.string	"Build cuda_13.0.r13.0/compiler.36424714_0"
        /*0030*/ 	.string	"-arch sm_100 -m 64 "



//--------------------- .note.nv.cuinfo           --------------------------
	.section	.note.nv.cuinfo,"",@"SHT_NOTE"
	.sectionflags	@"SHF_NOTE_NV_CUINFO"
        /*0018*/ 	.short	0x0002
        /*001a*/ 	.short	0x0064
        /*001c*/ 	.short	0x0082
	.zero		2


//--------------------- .nv.info                  --------------------------
	.section	.nv.info,"",@"SHT_CUDA_INFO"
	.align	4


	//----- nvinfo : EIATTR_REGCOUNT
	.align		4
        /*0000*/ 	.byte	0x04, 0x2f
        /*0002*/ 	.short	(.L_1 - .L_0)
	.align		4
.L_0:
        /*0004*/ 	.word	index@(_Z24kernel_update_velocitiesP6float4S0_i)
        /*0008*/ 	.word	0x0000000e


	//----- nvinfo : EIATTR_FRAME_SIZE
	.align		4
.L_1:
        /*000c*/ 	.byte	0x04, 0x11
        /*000e*/ 	.short	(.L_3 - .L_2)
	.align		4
.L_2:
        /*0010*/ 	.word	index@(_Z24kernel_update_velocitiesP6float4S0_i)
        /*0014*/ 	.word	0x00000000


	//----- nvinfo : EIATTR_MIN_STACK_SIZE
	.align		4
.L_3:
        /*0018*/ 	.byte	0x04, 0x12
        /*001a*/ 	.short	(.L_5 - .L_4)
	.align		4
.L_4:
        /*001c*/ 	.word	index@(_Z24kernel_update_velocitiesP6float4S0_i)
        /*0020*/ 	.word	0x00000000
.L_5:


//--------------------- .nv.compat                --------------------------
	.section	.nv.compat,"",@"SHT_CUDA_COMPAT_INFO"
	.align	4
        /*0000*/ 	.byte	0x02, 0x09, 0x00, 0x00, 0x02, 0x02, 0x01, 0x00, 0x02, 0x05, 0x05, 0x00, 0x03, 0x07, 0x01, 0x01
        /*0010*/ 	.byte	0x02, 0x03, 0x00, 0x00, 0x02, 0x06, 0x01, 0x00, 0x04, 0x0b, 0x08, 0x00, 0x09, 0x00, 0x00, 0x00
        /*0020*/ 	.byte	0x00, 0x00, 0x00, 0x00


//--------------------- .nv.info._Z24kernel_update_velocitiesP6float4S0_i --------------------------
	.section	.nv.info._Z24kernel_update_velocitiesP6float4S0_i,"",@"SHT_CUDA_INFO"
	.sectionflags	@""
	.align	4


	//----- nvinfo : EIATTR_CUDA_API_VERSION
	.align		4
        /*0000*/ 	.byte	0x04, 0x37
        /*0002*/ 	.short	(.L_7 - .L_6)
.L_6:
        /*0004*/ 	.word	0x00000082


	//----- nvinfo : EIATTR_KPARAM_INFO
	.align		4
.L_7:
        /*0008*/ 	.byte	0x04, 0x17
        /*000a*/ 	.short	(.L_9 - .L_8)
.L_8:
        /*000c*/ 	.word	0x00000000
        /*0010*/ 	.short	0x0002
        /*0012*/ 	.short	0x0010
        /*0014*/ 	.byte	0x00, 0xf0, 0x11, 0x00


	//----- nvinfo : EIATTR_KPARAM_INFO
	.align		4
.L_9:
        /*0018*/ 	.byte	0x04, 0x17
        /*001a*/ 	.short	(.L_11 - .L_10)
.L_10:
        /*001c*/ 	.word	0x00000000
        /*0020*/ 	.short	0x0001
        /*0022*/ 	.short	0x0008
        /*0024*/ 	.byte	0x00, 0xf5, 0x21, 0x00


	//----- nvinfo : EIATTR_KPARAM_INFO
	.align		4
.L_11:
        /*0028*/ 	.byte	0x04, 0x17
        /*002a*/ 	.short	(.L_13 - .L_12)
.L_12:
        /*002c*/ 	.word	0x00000000
        /*0030*/ 	.short	0x0000
        /*0032*/ 	.short	0x0000
        /*0034*/ 	.byte	0x00, 0xf5, 0x21, 0x00


	//----- nvinfo : EIATTR_SPARSE_MMA_MASK
	.align		4
.L_13:
        /*0038*/ 	.byte	0x03, 0x50
        /*003a*/ 	.short	0x0000


	//----- nvinfo : EIATTR_MAXREG_COUNT
	.align		4
        /*003c*/ 	.byte	0x03, 0x1b
        /*003e*/ 	.short	0x00ff


	//----- nvinfo : EIATTR_NUM_BARRIERS
	.align		4
        /*0040*/ 	.byte	0x02, 0x4c
        /*0042*/ 	.byte	0x01
	.zero		1


	//----- nvinfo : EIATTR_MERCURY_ISA_VERSION
	.align		4
        /*0044*/ 	.byte	0x03, 0x5f
        /*0046*/ 	.short	0x0101


	//----- nvinfo : EIATTR_VRC_CTA_INIT_COUNT
	.align		4
        /*0048*/ 	.byte	0x02, 0x4a
	.zero		1
	.zero		1


	//----- nvinfo : EIATTR_EXIT_INSTR_OFFSETS
	.align		4
        /*004c*/ 	.byte	0x04, 0x1c
        /*004e*/ 	.short	(.L_15 - .L_14)


	//   ....[0]....
.L_14:
        /*0050*/ 	.word	0x00000090


	//   ....[1]....
        /*0054*/ 	.word	0x00000180


	//----- nvinfo : EIATTR_CBANK_PARAM_SIZE
	.align		4
.L_15:
        /*0058*/ 	.byte	0x03, 0x19
        /*005a*/ 	.short	0x0014


	//----- nvinfo : EIATTR_PARAM_CBANK
	.align		4
        /*005c*/ 	.byte	0x04, 0x0a
        /*005e*/ 	.short	(.L_17 - .L_16)
	.align		4
.L_16:
        /*0060*/ 	.word	index@(.nv.constant0._Z24kernel_update_velocitiesP6float4S0_i)
        /*0064*/ 	.short	0x0380
        /*0066*/ 	.short	0x0014


	//----- nvinfo : EIATTR_SW_WAR
	.align		4
.L_17:
        /*0068*/ 	.byte	0x04, 0x36
        /*006a*/ 	.short	(.L_19 - .L_18)
.L_18:
        /*006c*/ 	.word	0x00000008
.L_19:


//--------------------- .nv.callgraph             --------------------------
	.section	.nv.callgraph,"",@"SHT_CUDA_CALLGRAPH"
	.align	4
	.sectionentsize	8
	.align		4
        /*0000*/ 	.word	0x00000000
	.align		4
        /*0004*/ 	.word	0xffffffff
	.align		4
        /*0008*/ 	.word	0x00000000
	.align		4
        /*000c*/ 	.word	0xfffffffe
	.align		4
        /*0010*/ 	.word	0x00000000
	.align		4
        /*0014*/ 	.word	0xfffffffd
	.align		4
        /*0018*/ 	.word	0x00000000
	.align		4
        /*001c*/ 	.word	0xfffffffc


//--------------------- .text._Z24kernel_update_velocitiesP6float4S0_i --------------------------
	.section	.text._Z24kernel_update_velocitiesP6float4S0_i,"ax",@progbits
	.align	128
        .global         _Z24kernel_update_velocitiesP6float4S0_i
        .type           _Z24kernel_update_velocitiesP6float4S0_i,@function
        .size           _Z24kernel_update_velocitiesP6float4S0_i,(.L_x_1 - _Z24kernel_update_velocitiesP6float4S0_i)
        .other          _Z24kernel_update_velocitiesP6float4S0_i,@"STO_CUDA_ENTRY STV_DEFAULT"
_Z24kernel_update_velocitiesP6float4S0_i:
.text._Z24kernel_update_velocitiesP6float4S0_i:
[----:B------:R-:W-:Y:S01]  /*0000*/  LDC R1, c[0x0][0x37c] ;  /* 0x0000df00ff017b82 */ /* 0x000fe20000000800 */
[----:B------:R-:W0:Y:S07]  /*0010*/  S2R R0, SR_TID.X ;  /* 0x0000000000007919 */ /* 0x000e2e0000002100 */
[----:B------:R-:W0:Y:S01]  /*0020*/  S2UR UR4, SR_CTAID.X ;  /* 0x00000000000479c3 */ /* 0x000e220000002500 */
[----:B------:R-:W1:Y:S07]  /*0030*/  LDCU UR5, c[0x0][0x390] ;  /* 0x00007200ff0577ac */ /* 0x000e6e0008000800 */
[----:B------:R-:W0:Y:S02]  /*0040*/  LDC R3, c[0x0][0x360] ;  /* 0x0000d800ff037b82 */ /* 0x000e240000000800 */
[----:B0-----:R-:W-:Y:S01]  /*0050*/  IMAD R0, R3, UR4, R0 ;  /* 0x0000000403007c24 */ /* 0x001fe2000f8e0200 */
[----:B-1----:R-:W-:-:S04]  /*0060*/  USHF.R.S32.HI UR4, URZ, 0x1f, UR5 ;  /* 0x0000001fff047899 */ /* 0x002fc80008011405 */
[----:B------:R-:W-:-:S04]  /*0070*/  ISETP.GE.U32.AND P0, PT, R0, UR5, PT ;  /* 0x0000000500007c0c */ /* 0x000fc8000bf06070 */
[----:B------:R-:W-:-:S13]  /*0080*/  ISETP.GE.U32.AND.EX P0, PT, RZ, UR4, PT, P0 ;  /* 0x00000004ff007c0c */ /* 0x000fda000bf06100 */
[----:B------:R-:W-:Y:S05]  /*0090*/  @P0 EXIT ;  /* 0x000000000000094d */ /* 0x000fea0003800000 */
[----:B------:R-:W0:Y:S01]  /*00a0*/  LDCU.128 UR8, c[0x0][0x380] ;  /* 0x00007000ff0877ac */ /* 0x000e220008000c00 */
[----:B------:R-:W-:Y:S01]  /*00b0*/  IMAD.SHL.U32 R4, R0, 0x10, RZ ;  /* 0x0000001000047824 */ /* 0x000fe200078e00ff */
[----:B------:R-:W-:Y:S01]  /*00c0*/  SHF.R.U32.HI R0, RZ, 0x1c, R0 ;  /* 0x0000001cff007819 */ /* 0x000fe20000011600 */
[----:B------:R-:W1:Y:S03]  /*00d0*/  LDCU.64 UR4, c[0x0][0x358] ;  /* 0x00006b00ff0477ac */ /* 0x000e660008000a00 */
[----:B0-----:R-:W-:-:S04]  /*00e0*/  IADD3 R2, P0, PT, R4, UR8, RZ ;  /* 0x0000000804027c10 */ /* 0x001fc8000ff1e0ff */
[----:B------:R-:W-:-:S06]  /*00f0*/  IADD3.X R3, PT, PT, R0, UR9, RZ, P0, !PT ;  /* 0x0000000900037c10 */ /* 0x000fcc00087fe4ff */
[----:B-1----:R-:W2:Y:S01]  /*0100*/  LDG.E.64 R2, desc[UR4][R2.64] ;  /* 0x0000000402027981 */ /* 0x002ea2000c1e1b00 */
[----:B------:R-:W-:Y:S02]  /*0110*/  IADD3 R4, P0, PT, R4, UR10, RZ ;  /* 0x0000000a04047c10 */ /* 0x000fe4000ff1e0ff */
[----:B------:R-:W-:Y:S02]  /*0120*/  CS2R R10, SRZ ;  /* 0x00000000000a7805 */ /* 0x000fe4000001ff00 */
[----:B------:R-:W-:Y:S01]  /*0130*/  IADD3.X R5, PT, PT, R0, UR11, RZ, P0, !PT ;  /* 0x0000000b00057c10 */ /* 0x000fe200087fe4ff */
[----:B--2---:R-:W-:Y:S02]  /*0140*/  IMAD.MOV.U32 R8, RZ, RZ, R2 ;  /* 0x000000ffff087224 */ /* 0x004fe400078e0002 */
[----:B------:R-:W-:-:S05]  /*0150*/  IMAD.MOV.U32 R9, RZ, RZ, R3 ;  /* 0x000000ffff097224 */ /* 0x000fca00078e0003 */
[----:B------:R-:W-:Y:S01]  /*0160*/  STG.E.128 desc[UR4][R4.64], R8 ;  /* 0x0000000804007986 */ /* 0x000fe2000c101d04 */
[----:B------:R-:W-:Y:S06]  /*0170*/  BAR.SYNC.DEFER_BLOCKING 0x0 ;  /* 0x0000000000007b1d */ /* 0x000fec0000010000 */
[----:B------:R-:W-:Y:S05]  /*0180*/  EXIT ;  /* 0x000000000000794d */ /* 0x000fea0003800000 */
.L_x_0:
[----:B------:R-:W-:-:S00]  /*0190*/  BRA `(.L_x_0) ;  /* 0xfffffffc00fc7947 */ /* 0x000fc0000383ffff */
[----:B------:R-:W-:-:S00]  /*01a0*/  NOP ;  /* 0x0000000000007918 */ /* 0x000fc00000000000 */
        /* <DEDUP_REMOVED lines=13> */
.L_x_1:


//--------------------- .nv.shared.reserved.0     --------------------------
	.section	.nv.shared.reserved.0,"aw",@nobits
	.weak		__nv_reservedSMEM_offset_0_alias
	.size		__nv_reservedSMEM_offset_0_alias, 0, 64
	.other		__nv_reservedSMEM_offset_0_alias,@"STO_CUDA_RESERVED_SHARED STV_DEFAULT"
__nv_reservedSMEM_offset_0_alias:
	.zero		0
	.zero		64


//--------------------- .nv.constant0._Z24kernel_update_velocitiesP6float4S0_i --------------------------
	.section	.nv.constant0._Z24kernel_update_velocitiesP6float4S0_i,"a",@progbits
	.sectionflags	@""
	.align	4
.nv.constant0._Z24kernel_update_velocitiesP6float4S0_i:
	.zero		916


//--------------------- SYMBOLS --------------------------

	.type		.nv.reservedSmem.offset0,@object
	.size		.nv.reservedSmem.offset0,0x4
